	.headerflags	@"EF_CUDA_TEXMODE_UNIFIED EF_CUDA_64BIT_ADDRESS EF_CUDA_ACCELERATORS EF_CUDA_SM90 EF_CUDA_VIRTUAL_SM(EF_CUDA_SM90)"
	.elftype	@"ET_EXEC"


//--------------------- .nv.info                  --------------------------
	.section	.nv.info,"",@"SHT_CUDA_INFO"
	.align	4


	//----- nvinfo : EIATTR_REGCOUNT
	.align		4
        /*0000*/ 	.byte	0x04, 0x2f
        /*0002*/ 	.short	(.L_3 - .L_2)
	.align		4
.L_2:
        /*0004*/ 	.word	index@(triton_poi_fused__native_batch_norm_legit_no_training_silu_10)
        /*0008*/ 	.word	0x00000010


	//----- nvinfo : EIATTR_MIN_STACK_SIZE
	.align		4
.L_3:
        /*000c*/ 	.byte	0x04, 0x12
        /*000e*/ 	.short	(.L_5 - .L_4)
	.align		4
.L_4:
        /*0010*/ 	.word	index@(triton_poi_fused__native_batch_norm_legit_no_training_silu_10)
        /*0014*/ 	.word	0x00000000


	//----- nvinfo : EIATTR_FRAME_SIZE
	.align		4
.L_5:
        /*0018*/ 	.byte	0x04, 0x11
        /*001a*/ 	.short	(.L_7 - .L_6)
	.align		4
.L_6:
        /*001c*/ 	.word	index@(triton_poi_fused__native_batch_norm_legit_no_training_silu_10)
        /*0020*/ 	.word	0x00000000


	//----- nvinfo : EIATTR_MIN_STACK_SIZE
	.align		4
.L_7:
        /*0024*/ 	.byte	0x04, 0x12
        /*0026*/ 	.short	(.L_9 - .L_8)
	.align		4
.L_8:
        /*0028*/ 	.word	index@(triton_poi_fused__native_batch_norm_legit_no_training_silu_10)
        /*002c*/ 	.word	0x00000000
.L_9:


//--------------------- .nv.info.triton_poi_fused__native_batch_norm_legit_no_training_silu_10 --------------------------
	.section	.nv.info.triton_poi_fused__native_batch_norm_legit_no_training_silu_10,"",@"SHT_CUDA_INFO"
	.sectionflags	@""
	.align	4


	//----- nvinfo : EIATTR_CUDA_API_VERSION
	.align		4
        /*0000*/ 	.byte	0x04, 0x37
        /*0002*/ 	.short	(.L_11 - .L_10)
.L_10:
        /*0004*/ 	.word	0x0000007c


	//----- nvinfo : EIATTR_KPARAM_INFO
	.align		4
.L_11:
        /*0008*/ 	.byte	0x04, 0x17
        /*000a*/ 	.short	(.L_13 - .L_12)
.L_12:
        /*000c*/ 	.word	0x00000000
        /*0010*/ 	.short	0x0006
        /*0012*/ 	.short	0x0030
        /*0014*/ 	.byte	0x00, 0xf0, 0x11, 0x00


	//----- nvinfo : EIATTR_KPARAM_INFO
	.align		4
.L_13:
        /*0018*/ 	.byte	0x04, 0x17
        /*001a*/ 	.short	(.L_15 - .L_14)
.L_14:
        /*001c*/ 	.word	0x00000000
        /*0020*/ 	.short	0x0005
        /*0022*/ 	.short	0x0028
        /*0024*/ 	.byte	0x00, 0xf4, 0x21, 0x00


	//----- nvinfo : EIATTR_KPARAM_INFO
	.align		4
.L_15:
        /*0028*/ 	.byte	0x04, 0x17
        /*002a*/ 	.short	(.L_17 - .L_16)
.L_16:
        /*002c*/ 	.word	0x00000000
        /*0030*/ 	.short	0x0004
        /*0032*/ 	.short	0x0020
        /*0034*/ 	.byte	0x00, 0xf4, 0x21, 0x00


	//----- nvinfo : EIATTR_KPARAM_INFO
	.align		4
.L_17:
        /*0038*/ 	.byte	0x04, 0x17
        /*003a*/ 	.short	(.L_19 - .L_18)
.L_18:
        /*003c*/ 	.word	0x00000000
        /*0040*/ 	.short	0x0003
        /*0042*/ 	.short	0x0018
        /*0044*/ 	.byte	0x00, 0xf4, 0x21, 0x00


	//----- nvinfo : EIATTR_KPARAM_INFO
	.align		4
.L_19:
        /*0048*/ 	.byte	0x04, 0x17
        /*004a*/ 	.short	(.L_21 - .L_20)
.L_20:
        /*004c*/ 	.word	0x00000000
        /*0050*/ 	.short	0x0002
        /*0052*/ 	.short	0x0010
        /*0054*/ 	.byte	0x00, 0xf4, 0x21, 0x00


	//----- nvinfo : EIATTR_KPARAM_INFO
	.align		4
.L_21:
        /*0058*/ 	.byte	0x04, 0x17
        /*005a*/ 	.short	(.L_23 - .L_22)
.L_22:
        /*005c*/ 	.word	0x00000000
        /*0060*/ 	.short	0x0001
        /*0062*/ 	.short	0x0008
        /*0064*/ 	.byte	0x00, 0xf4, 0x21, 0x00


	//----- nvinfo : EIATTR_KPARAM_INFO
	.align		4
.L_23:
        /*0068*/ 	.byte	0x04, 0x17
        /*006a*/ 	.short	(.L_25 - .L_24)
.L_24:
        /*006c*/ 	.word	0x00000000
        /*0070*/ 	.short	0x0000
        /*0072*/ 	.short	0x0000
        /*0074*/ 	.byte	0x00, 0xf4, 0x21, 0x00


	//----- nvinfo : EIATTR_SPARSE_MMA_MASK
	.align		4
.L_25:
        /*0078*/ 	.byte	0x03, 0x50
        /*007a*/ 	.short	0x0000


	//----- nvinfo : EIATTR_MAXREG_COUNT
	.align		4
        /*007c*/ 	.byte	0x03, 0x1b
        /*007e*/ 	.short	0x00ff


	//----- nvinfo : EIATTR_EXIT_INSTR_OFFSETS
	.align		4
        /*0080*/ 	.byte	0x04, 0x1c
        /*0082*/ 	.short	(.L_27 - .L_26)


	//   ....[0]....
.L_26:
        /*0084*/ 	.word	0x00000380


	//----- nvinfo : EIATTR_REQNTID
	.align		4
.L_27:
        /*0088*/ 	.byte	0x04, 0x10
        /*008a*/ 	.short	(.L_29 - .L_28)
.L_28:
        /*008c*/ 	.word	0x00000080
        /*0090*/ 	.word	0x00000001
        /*0094*/ 	.word	0x00000001


	//----- nvinfo : EIATTR_CBANK_PARAM_SIZE
	.align		4
.L_29:
        /*0098*/ 	.byte	0x03, 0x19
        /*009a*/ 	.short	0x0034


	//----- nvinfo : EIATTR_PARAM_CBANK
	.align		4
        /*009c*/ 	.byte	0x04, 0x0a
        /*009e*/ 	.short	(.L_31 - .L_30)
	.align		4
.L_30:
        /*00a0*/ 	.word	index@(.nv.constant0.triton_poi_fused__native_batch_norm_legit_no_training_silu_10)
        /*00a4*/ 	.short	0x0210
        /*00a6*/ 	.short	0x0034


	//----- nvinfo : EIATTR_SW_WAR
	.align		4
.L_31:
        /*00a8*/ 	.byte	0x04, 0x36
        /*00aa*/ 	.short	(.L_33 - .L_32)
.L_32:
        /*00ac*/ 	.word	0x00000008
.L_33:


//--------------------- .nv.callgraph             --------------------------
	.section	.nv.callgraph,"",@"SHT_CUDA_CALLGRAPH"
	.align	4
	.sectionentsize	8
	.align		4
        /*0000*/ 	.word	0x00000000
	.align		4
        /*0004*/ 	.word	0xffffffff
	.align		4
        /*0008*/ 	.word	0x00000000
	.align		4
        /*000c*/ 	.word	0xfffffffe
	.align		4
        /*0010*/ 	.word	0x00000000
	.align		4
        /*0014*/ 	.word	0xfffffffd
	.align		4
        /*0018*/ 	.word	0x00000000
	.align		4
        /*001c*/ 	.word	0xfffffffc


//--------------------- .nv.constant4             --------------------------
	.section	.nv.constant4,"a",@progbits
	.align	8
	.align		8
.nv.constant4:
        /*0000*/ 	.dword	_$_str
	.align		8
        /*0008*/ 	.dword	_$_str_$_2


//--------------------- .text.triton_poi_fused__native_batch_norm_legit_no_training_silu_10 --------------------------
	.section	.text.triton_poi_fused__native_batch_norm_legit_no_training_silu_10,"ax",@progbits
	.align	128
        .global         triton_poi_fused__native_batch_norm_legit_no_training_silu_10
        .type           triton_poi_fused__native_batch_norm_legit_no_training_silu_10,@function
        .size           triton_poi_fused__native_batch_norm_legit_no_training_silu_10,(.L_x_1 - triton_poi_fused__native_batch_norm_legit_no_training_silu_10)
        .other          triton_poi_fused__native_batch_norm_legit_no_training_silu_10,@"STO_CUDA_ENTRY STV_DEFAULT"
triton_poi_fused__native_batch_norm_legit_no_training_silu_10:
.text.triton_poi_fused__native_batch_norm_legit_no_training_silu_10:
[----:B------:R-:W-:Y:S01]  /*0000*/  LDC R1, c[0x0][0x28] ;  /* 0x00000a00ff017b82 */ /* 0x000fe20000000800 */
[----:B------:R-:W1:Y:S07]  /*0010*/  S2R R0, SR_TID.X ;  /* 0x0000000000007919 */ /* 0x000e6e0000002100 */
[----:B------:R-:W2:Y:S01]  /*0020*/  LDC.64 R6, c[0x0][0x228] ;  /* 0x00008a00ff067b82 */ /* 0x000ea20000000a00 */
[----:B------:R-:W-:Y:S01]  /*0030*/  ULDC.64 UR4, c[0x0][0x208] ;  /* 0x0000820000047ab9 */ /* 0x000fe20000000a00 */
[----:B------:R-:W3:Y:S06]  /*0040*/  S2R R3, SR_CTAID.X ;  /* 0x0000000000037919 */ /* 0x000eec0000002500 */
[----:B------:R-:W4:Y:S08]  /*0050*/  LDC.64 R4, c[0x0][0x220] ;  /* 0x00008800ff047b82 */ /* 0x000f300000000a00 */
[----:B------:R-:W5:Y:S08]  /*0060*/  LDC.64 R8, c[0x0][0x230] ;  /* 0x00008c00ff087b82 */ /* 0x000f700000000a00 */
[----:B------:R-:W5:Y:S01]  /*0070*/  LDC.64 R10, c[0x0][0x238] ;  /* 0x00008e00ff0a7b82 */ /* 0x000f620000000a00 */
[----:B-1----:R-:W-:-:S02]  /*0080*/  LOP3.LUT R0, R0, 0x7f, RZ, 0xc0, !PT ;  /* 0x0000007f00007812 */ /* 0x002fc400078ec0ff */
[----:B---3--:R-:W-:Y:S02]  /*0090*/  SHF.R.S32.HI R2, RZ, 0x18, R3 ;  /* 0x00000018ff027819 */ /* 0x008fe40000011403 */
[----:B------:R-:W-:Y:S02]  /*00a0*/  LEA R0, R3, R0, 0x7 ;  /* 0x0000000003007211 */ /* 0x000fe400078e38ff */
[----:B------:R-:W-:-:S04]  /*00b0*/  SGXT R3, R2, 0x1 ;  /* 0x000000010203781a */ /* 0x000fc80000000200 */
[----:B------:R-:W-:-:S04]  /*00c0*/  LEA.HI R3, R3, R0, RZ, 0x8 ;  /* 0x0000000003037211 */ /* 0x000fc800078f40ff */
[----:B------:R-:W-:-:S04]  /*00d0*/  LOP3.LUT R3, R3, 0xffffff00, RZ, 0xc0, !PT ;  /* 0xffffff0003037812 */ /* 0x000fc800078ec0ff */
[----:B------:R-:W-:Y:S02]  /*00e0*/  IADD3 R13, R0, -R3, RZ ;  /* 0x80000003000d7210 */ /* 0x000fe40007ffe0ff */
[----:B------:R-:W1:Y:S03]  /*00f0*/  LDC.64 R2, c[0x0][0x218] ;  /* 0x00008600ff027b82 */ /* 0x000e660000000a00 */
[----:B--2---:R-:W-:-:S06]  /*0100*/  IMAD.WIDE R6, R13, 0x4, R6 ;  /* 0x000000040d067825 */ /* 0x004fcc00078e0206 */
[----:B------:R-:W2:Y:S01]  /*0110*/  LDG.E.EL R6, desc[UR4][R6.64] ;  /* 0x0000000406067981 */ /* 0x000ea2000c2e1900 */
[----:B----4-:R-:W-:-:S04]  /*0120*/  IMAD.WIDE R4, R13, 0x4, R4 ;  /* 0x000000040d047825 */ /* 0x010fc800078e0204 */
[C---:B-----5:R-:W-:Y:S02]  /*0130*/  IMAD.WIDE R8, R13.reuse, 0x4, R8 ;  /* 0x000000040d087825 */ /* 0x060fe400078e0208 */
[----:B------:R3:W4:Y:S02]  /*0140*/  LDG.E.EL R5, desc[UR4][R4.64] ;  /* 0x0000000404057981 */ /* 0x000724000c2e1900 */
[----:B0-----:R-:W-:Y:S02]  /*0150*/  IMAD.WIDE R10, R13, 0x4, R10 ;  /* 0x000000040d0a7825 */ /* 0x001fe400078e020a */
[----:B------:R-:W5:Y:S02]  /*0160*/  LDG.E.EL R8, desc[UR4][R8.64] ;  /* 0x0000000408087981 */ /* 0x000f64000c2e1900 */
[----:B-1----:R-:W-:Y:S02]  /*0170*/  IMAD.WIDE R2, R0, 0x4, R2 ;  /* 0x0000000400027825 */ /* 0x002fe400078e0202 */
[----:B------:R-:W5:Y:S04]  /*0180*/  LDG.E.EL R11, desc[UR4][R10.64] ;  /* 0x000000040a0b7981 */ /* 0x000f68000c2e1900 */
[----:B------:R-:W4:Y:S01]  /*0190*/  LDG.E R2, desc[UR4][R2.64] ;  /* 0x0000000402027981 */ /* 0x000f22000c1e1900 */
[----:B------:R-:W-:Y:S01]  /*01a0*/  HFMA2.MMA R12, -RZ, RZ, 1.625, 0 ;  /* 0x3e800000ff0c7435 */ /* 0x000fe200000001ff */
[----:B--2---:R-:W-:-:S04]  /*01b0*/  FADD R6, R6, 9.9999997473787516356e-06 ;  /* 0x3727c5ac06067421 */ /* 0x004fc80000000000 */
[----:B------:R-:W0:Y:S02]  /*01c0*/  MUFU.SQRT R7, R6 ;  /* 0x0000000600077308 */ /* 0x000e240000002000 */
[C---:B0-----:R-:W-:Y:S02]  /*01d0*/  FSETP.GT.AND P0, PT, R7.reuse, 8.50705917302346158658e+37, PT ;  /* 0x7e8000000700780b */ /* 0x041fe40003f04000 */
[----:B------:R-:W-:-:S11]  /*01e0*/  FSETP.GEU.AND P1, PT, R7, 1.175494350822287508e-38, PT ;  /* 0x008000000700780b */ /* 0x000fd60003f2e000 */
[----:B------:R-:W-:-:S04]  /*01f0*/  @P0 FMUL R7, R7, 0.25 ;  /* 0x3e80000007070820 */ /* 0x000fc80000400000 */
[----:B------:R-:W-:-:S06]  /*0200*/  @!P1 FMUL R7, R7, 16777216 ;  /* 0x4b80000007079820 */ /* 0x000fcc0000400000 */
[----:B------:R-:W0:Y:S01]  /*0210*/  MUFU.RCP R7, R7 ;  /* 0x0000000700077308 */ /* 0x000e220000001000 */
[----:B---3--:R-:W-:Y:S01]  /*0220*/  FSEL R4, R12, 1, P0 ;  /* 0x3f8000000c047808 */ /* 0x008fe20000000000 */
[----:B----4-:R-:W-:-:S04]  /*0230*/  FADD R2, R2, -R5 ;  /* 0x8000000502027221 */ /* 0x010fc80000000000 */
[----:B------:R-:W-:-:S04]  /*0240*/  @!P1 FMUL R4, R4, 16777216 ;  /* 0x4b80000004049820 */ /* 0x000fc80000400000 */
[----:B0-----:R-:W-:-:S04]  /*0250*/  FMUL R3, R7, R4 ;  /* 0x0000000407037220 */ /* 0x001fc80000400000 */
[----:B------:R-:W-:-:S04]  /*0260*/  FMUL R2, R2, R3 ;  /* 0x0000000302027220 */ /* 0x000fc80000400000 */
[----:B-----5:R-:W-:-:S04]  /*0270*/  FFMA R8, R8, R2, R11 ;  /* 0x0000000208087223 */ /* 0x020fc8000000000b */
[----:B------:R-:W-:-:S04]  /*0280*/  FADD R2, RZ, -R8 ;  /* 0x80000008ff027221 */ /* 0x000fc80000000000 */
[----:B------:R-:W-:-:S05]  /*0290*/  FMUL R4, R2, 1.4426950216293334961 ;  /* 0x3fb8aa3b02047820 */ /* 0x000fca0000400000 */
[----:B------:R-:W-:-:S13]  /*02a0*/  FSETP.GEU.AND P0, PT, R4, -126, PT ;  /* 0xc2fc00000400780b */ /* 0x000fda0003f0e000 */
[----:B------:R-:W-:-:S04]  /*02b0*/  @!P0 FMUL R4, R4, 0.5 ;  /* 0x3f00000004048820 */ /* 0x000fc80000400000 */
[----:B------:R-:W0:Y:S02]  /*02c0*/  MUFU.EX2 R2, R4 ;  /* 0x0000000400027308 */ /* 0x000e240000000800 */
[----:B0-----:R-:W-:-:S04]  /*02d0*/  @!P0 FMUL R2, R2, R2 ;  /* 0x0000000202028220 */ /* 0x001fc80000400000 */
[----:B------:R-:W-:Y:S02]  /*02e0*/  FADD R5, R2, 1 ;  /* 0x3f80000002057421 */ /* 0x000fe40000000000 */
[----:B------:R-:W0:Y:S03]  /*02f0*/  LDC.64 R2, c[0x0][0x210] ;  /* 0x00008400ff027b82 */ /* 0x000e260000000a00 */
[----:B------:R-:W-:-:S13]  /*0300*/  FSETP.GT.AND P0, PT, R5, 8.50705917302346158658e+37, PT ;  /* 0x7e8000000500780b */ /* 0x000fda0003f04000 */
[----:B------:R-:W-:-:S06]  /*0310*/  @P0 FMUL R5, R5, 0.25 ;  /* 0x3e80000005050820 */ /* 0x000fcc0000400000 */
[----:B------:R-:W1:Y:S01]  /*0320*/  MUFU.RCP R5, R5 ;  /* 0x0000000500057308 */ /* 0x000e620000001000 */
[----:B------:R-:W-:Y:S01]  /*0330*/  FSEL R6, R12, 1, P0 ;  /* 0x3f8000000c067808 */ /* 0x000fe20000000000 */
[----:B0-----:R-:W-:-:S04]  /*0340*/  IMAD.WIDE R2, R0, 0x4, R2 ;  /* 0x0000000400027825 */ /* 0x001fc800078e0202 */
[----:B-1----:R-:W-:-:S04]  /*0350*/  FMUL R7, R5, R6 ;  /* 0x0000000605077220 */ /* 0x002fc80000400000 */
[----:B------:R-:W-:-:S05]  /*0360*/  FMUL R7, R8, R7 ;  /* 0x0000000708077220 */ /* 0x000fca0000400000 */
[----:B------:R-:W-:Y:S01]  /*0370*/  STG.E desc[UR4][R2.64], R7 ;  /* 0x0000000702007986 */ /* 0x000fe2000c101904 */
[----:B------:R-:W-:Y:S05]  /*0380*/  EXIT ;  /* 0x000000000000794d */ /* 0x000fea0003800000 */
.L_x_0:
[----:B------:R-:W-:-:S00]  /*0390*/  BRA `(.L_x_0) ;  /* 0xfffffffc00fc7947 */ /* 0x000fc0000383ffff */
[----:B------:R-:W-:-:S00]  /*03a0*/  NOP ;  /* 0x0000000000007918 */ /* 0x000fc00000000000 */
        /* <DEDUP_REMOVED lines=13> */
.L_x_1:


//--------------------- .nv.global.init           --------------------------
	.section	.nv.global.init,"aw",@progbits
.nv.global.init:
	.type		_$_str,@object
	.size		_$_str,(_$_str_$_2 - _$_str)
_$_str:
        /*0000*/ 	.byte	0x5f, 0x5f, 0x43, 0x55, 0x44, 0x41, 0x5f, 0x46, 0x54, 0x5a, 0x00
	.type		_$_str_$_2,@object
	.size		_$_str_$_2,(.L_1 - _$_str_$_2)
_$_str_$_2:
        /*000b*/ 	.byte	0x5f, 0x5f, 0x43, 0x55, 0x44, 0x41, 0x5f, 0x50, 0x52, 0x45, 0x43, 0x5f, 0x53, 0x51, 0x52, 0x54
        /*001b*/ 	.byte	0x00
.L_1:


//--------------------- .nv.constant0.triton_poi_fused__native_batch_norm_legit_no_training_silu_10 --------------------------
	.section	.nv.constant0.triton_poi_fused__native_batch_norm_legit_no_training_silu_10,"a",@progbits
	.sectionflags	@""
	.align	4
.nv.constant0.triton_poi_fused__native_batch_norm_legit_no_training_silu_10:
	.zero		580
